//
// Generated by NVIDIA NVVM Compiler
//
// Compiler Build ID: CL-36424714
// Cuda compilation tools, release 13.0, V13.0.88
// Based on NVVM 20.0.0
//

.version 9.0
.target sm_100
.address_size 64

	// .globl	sumKern

.visible .entry sumKern(
	.param .u64 .ptr .align 1 sumKern_param_0,
	.param .u64 .ptr .align 1 sumKern_param_1
)
{
	.reg .pred 	%p<4>;
	.reg .b32 	%r<17>;
	.reg .b64 	%rd<9>;

	ld.param.u64 	%rd3, [sumKern_param_0];
	ld.param.u64 	%rd2, [sumKern_param_1];
	cvta.to.global.u64 	%rd1, %rd3;
	mov.u32 	%r1, %tid.x;
	mov.u32 	%r15, %ntid.x;
	shl.b32 	%r3, %r1, 1;
	mov.b32 	%r16, 1;
$L__BB0_1:
	setp.ge.u32 	%p1, %r1, %r15;
	@%p1 bra 	$L__BB0_3;
	mul.lo.s32 	%r9, %r3, %r16;
	add.s32 	%r10, %r9, %r16;
	mul.wide.s32 	%rd4, %r10, 4;
	add.s64 	%rd5, %rd1, %rd4;
	ld.global.u32 	%r11, [%rd5];
	mul.wide.s32 	%rd6, %r9, 4;
	add.s64 	%rd7, %rd1, %rd6;
	ld.global.u32 	%r12, [%rd7];
	add.s32 	%r13, %r12, %r11;
	st.global.u32 	[%rd7], %r13;
$L__BB0_3:
	shl.b32 	%r16, %r16, 1;
	shr.u32 	%r7, %r15, 1;
	bar.sync 	0;
	setp.gt.u32 	%p2, %r15, 1;
	mov.u32 	%r15, %r7;
	@%p2 bra 	$L__BB0_1;
	setp.ne.s32 	%p3, %r1, 0;
	@%p3 bra 	$L__BB0_6;
	ld.global.u32 	%r14, [%rd1];
	cvta.to.global.u64 	%rd8, %rd2;
	st.global.u32 	[%rd8], %r14;
$L__BB0_6:
	ret;

}
	// .globl	prodKern
.visible .entry prodKern(
	.param .u64 prodKern_param_0,
	.param .u64 .ptr .align 1 prodKern_param_1,
	.param .u64 .ptr .align 1 prodKern_param_2,
	.param .u64 .ptr .align 1 prodKern_param_3
)
{
	.reg .pred 	%p<2>;
	.reg .b32 	%r<8>;
	.reg .b64 	%rd<13>;

	ld.param.u64 	%rd5, [prodKern_param_0];
	ld.param.u64 	%rd2, [prodKern_param_1];
	ld.param.u64 	%rd3, [prodKern_param_2];
	ld.param.u64 	%rd4, [prodKern_param_3];
	mov.u32 	%r1, %ctaid.x;
	mov.u32 	%r2, %ntid.x;
	mov.u32 	%r3, %tid.x;
	mad.lo.s32 	%r4, %r1, %r2, %r3;
	cvt.s64.s32 	%rd1, %r4;
	setp.le.u64 	%p1, %rd5, %rd1;
	@%p1 bra 	$L__BB1_2;
	cvta.to.global.u64 	%rd6, %rd2;
	cvta.to.global.u64 	%rd7, %rd3;
	cvta.to.global.u64 	%rd8, %rd4;
	shl.b64 	%rd9, %rd1, 2;
	add.s64 	%rd10, %rd6, %rd9;
	ld.global.u32 	%r5, [%rd10];
	add.s64 	%rd11, %rd7, %rd9;
	ld.global.u32 	%r6, [%rd11];
	mul.lo.s32 	%r7, %r6, %r5;
	add.s64 	%rd12, %rd8, %rd9;
	st.global.u32 	[%rd12], %r7;
$L__BB1_2:
	ret;

}
	// .globl	sgemm
.visible .entry sgemm(
	.param .u32 sgemm_param_0,
	.param .u64 .ptr .align 1 sgemm_param_1,
	.param .u64 .ptr .align 1 sgemm_param_2,
	.param .u64 .ptr .align 1 sgemm_param_3
)
{
	.reg .pred 	%p<12>;
	.reg .b32 	%r<40>;
	.reg .b32 	%f<68>;
	.reg .b64 	%rd<67>;

	ld.param.u32 	%r17, [sgemm_param_0];
	ld.param.u64 	%rd14, [sgemm_param_1];
	ld.param.u64 	%rd15, [sgemm_param_2];
	cvta.to.global.u64 	%rd1, %rd15;
	cvta.to.global.u64 	%rd2, %rd14;
	mov.u32 	%r18, %ctaid.y;
	mov.u32 	%r19, %ntid.y;
	mov.u32 	%r20, %tid.y;
	mad.lo.s32 	%r1, %r18, %r19, %r20;
	mov.u32 	%r21, %ctaid.x;
	mov.u32 	%r22, %ntid.x;
	mov.u32 	%r23, %tid.x;
	mad.lo.s32 	%r2, %r21, %r22, %r23;
	max.s32 	%r24, %r1, %r2;
	setp.ge.s32 	%p1, %r24, %r17;
	setp.lt.s32 	%p2, %r17, 1;
	mov.f32 	%f67, 0f00000000;
	or.pred  	%p3, %p1, %p2;
	@%p3 bra 	$L__BB2_12;
	mul.lo.s32 	%r3, %r1, %r17;
	and.b32  	%r4, %r17, 7;
	setp.lt.u32 	%p4, %r17, 8;
	mov.f32 	%f67, 0f00000000;
	mov.b32 	%r38, 0;
	@%p4 bra 	$L__BB2_4;
	and.b32  	%r38, %r17, 2147483640;
	neg.s32 	%r36, %r38;
	mul.wide.u32 	%rd16, %r17, 4;
	add.s64 	%rd3, %rd1, %rd16;
	mul.wide.u32 	%rd17, %r17, 8;
	add.s64 	%rd4, %rd1, %rd17;
	mul.wide.u32 	%rd18, %r17, 12;
	add.s64 	%rd5, %rd1, %rd18;
	mul.wide.u32 	%rd19, %r17, 16;
	add.s64 	%rd6, %rd1, %rd19;
	mul.wide.u32 	%rd20, %r17, 20;
	add.s64 	%rd7, %rd1, %rd20;
	mul.wide.u32 	%rd21, %r17, 24;
	add.s64 	%rd8, %rd1, %rd21;
	mul.wide.u32 	%rd22, %r17, 28;
	add.s64 	%rd9, %rd1, %rd22;
	mul.wide.u32 	%rd23, %r3, 4;
	add.s64 	%rd24, %rd23, %rd2;
	add.s64 	%rd66, %rd24, 16;
	mov.f32 	%f67, 0f00000000;
	mov.u32 	%r35, %r2;
$L__BB2_3:
	.pragma "nounroll";
	mul.wide.s32 	%rd25, %r35, 4;
	add.s64 	%rd26, %rd3, %rd25;
	add.s64 	%rd27, %rd4, %rd25;
	add.s64 	%rd28, %rd5, %rd25;
	add.s64 	%rd29, %rd6, %rd25;
	add.s64 	%rd30, %rd7, %rd25;
	add.s64 	%rd31, %rd8, %rd25;
	add.s64 	%rd32, %rd9, %rd25;
	add.s64 	%rd33, %rd1, %rd25;
	ld.global.f32 	%f17, [%rd66+-16];
	ld.global.f32 	%f18, [%rd33];
	fma.rn.f32 	%f19, %f17, %f18, %f67;
	ld.global.f32 	%f20, [%rd66+-12];
	ld.global.f32 	%f21, [%rd26];
	fma.rn.f32 	%f22, %f20, %f21, %f19;
	ld.global.f32 	%f23, [%rd66+-8];
	ld.global.f32 	%f24, [%rd27];
	fma.rn.f32 	%f25, %f23, %f24, %f22;
	ld.global.f32 	%f26, [%rd66+-4];
	ld.global.f32 	%f27, [%rd28];
	fma.rn.f32 	%f28, %f26, %f27, %f25;
	ld.global.f32 	%f29, [%rd66];
	ld.global.f32 	%f30, [%rd29];
	fma.rn.f32 	%f31, %f29, %f30, %f28;
	ld.global.f32 	%f32, [%rd66+4];
	ld.global.f32 	%f33, [%rd30];
	fma.rn.f32 	%f34, %f32, %f33, %f31;
	ld.global.f32 	%f35, [%rd66+8];
	ld.global.f32 	%f36, [%rd31];
	fma.rn.f32 	%f37, %f35, %f36, %f34;
	ld.global.f32 	%f38, [%rd66+12];
	ld.global.f32 	%f39, [%rd32];
	fma.rn.f32 	%f67, %f38, %f39, %f37;
	add.s32 	%r36, %r36, 8;
	shl.b32 	%r26, %r17, 3;
	add.s32 	%r35, %r35, %r26;
	add.s64 	%rd66, %rd66, 32;
	setp.ne.s32 	%p5, %r36, 0;
	@%p5 bra 	$L__BB2_3;
$L__BB2_4:
	setp.eq.s32 	%p6, %r4, 0;
	@%p6 bra 	$L__BB2_12;
	and.b32  	%r12, %r17, 3;
	setp.lt.u32 	%p7, %r4, 4;
	@%p7 bra 	$L__BB2_7;
	add.s32 	%r27, %r38, %r3;
	mul.wide.u32 	%rd34, %r27, 4;
	add.s64 	%rd35, %rd2, %rd34;
	ld.global.f32 	%f41, [%rd35];
	mad.lo.s32 	%r28, %r38, %r17, %r2;
	mul.wide.s32 	%rd36, %r28, 4;
	add.s64 	%rd37, %rd1, %rd36;
	ld.global.f32 	%f42, [%rd37];
	fma.rn.f32 	%f43, %f41, %f42, %f67;
	cvt.u64.u32 	%rd38, %r3;
	cvt.u64.u32 	%rd39, %r38;
	add.s64 	%rd40, %rd39, %rd38;
	shl.b64 	%rd41, %rd40, 2;
	add.s64 	%rd42, %rd2, %rd41;
	ld.global.f32 	%f44, [%rd42+4];
	mul.wide.u32 	%rd43, %r17, 4;
	add.s64 	%rd44, %rd37, %rd43;
	ld.global.f32 	%f45, [%rd44];
	fma.rn.f32 	%f46, %f44, %f45, %f43;
	ld.global.f32 	%f47, [%rd42+8];
	add.s64 	%rd45, %rd44, %rd43;
	ld.global.f32 	%f48, [%rd45];
	fma.rn.f32 	%f49, %f47, %f48, %f46;
	ld.global.f32 	%f50, [%rd42+12];
	add.s64 	%rd46, %rd45, %rd43;
	ld.global.f32 	%f51, [%rd46];
	fma.rn.f32 	%f67, %f50, %f51, %f49;
	add.s32 	%r38, %r38, 4;
$L__BB2_7:
	setp.eq.s32 	%p8, %r12, 0;
	@%p8 bra 	$L__BB2_12;
	setp.eq.s32 	%p9, %r12, 1;
	@%p9 bra 	$L__BB2_10;
	add.s32 	%r29, %r38, %r3;
	mul.wide.u32 	%rd47, %r29, 4;
	add.s64 	%rd48, %rd2, %rd47;
	ld.global.f32 	%f53, [%rd48];
	mad.lo.s32 	%r30, %r38, %r17, %r2;
	mul.wide.s32 	%rd49, %r30, 4;
	add.s64 	%rd50, %rd1, %rd49;
	ld.global.f32 	%f54, [%rd50];
	fma.rn.f32 	%f55, %f53, %f54, %f67;
	cvt.u64.u32 	%rd51, %r3;
	cvt.u64.u32 	%rd52, %r38;
	add.s64 	%rd53, %rd52, %rd51;
	shl.b64 	%rd54, %rd53, 2;
	add.s64 	%rd55, %rd2, %rd54;
	ld.global.f32 	%f56, [%rd55+4];
	mul.wide.u32 	%rd56, %r17, 4;
	add.s64 	%rd57, %rd50, %rd56;
	ld.global.f32 	%f57, [%rd57];
	fma.rn.f32 	%f67, %f56, %f57, %f55;
	add.s32 	%r38, %r38, 2;
$L__BB2_10:
	and.b32  	%r31, %r17, 1;
	setp.eq.b32 	%p10, %r31, 1;
	not.pred 	%p11, %p10;
	@%p11 bra 	$L__BB2_12;
	add.s32 	%r32, %r38, %r3;
	mul.wide.u32 	%rd58, %r32, 4;
	add.s64 	%rd59, %rd2, %rd58;
	ld.global.f32 	%f58, [%rd59];
	mad.lo.s32 	%r33, %r38, %r17, %r2;
	mul.wide.s32 	%rd60, %r33, 4;
	add.s64 	%rd61, %rd1, %rd60;
	ld.global.f32 	%f59, [%rd61];
	fma.rn.f32 	%f67, %f58, %f59, %f67;
$L__BB2_12:
	ld.param.u64 	%rd65, [sgemm_param_3];
	cvta.to.global.u64 	%rd62, %rd65;
	mad.lo.s32 	%r34, %r1, %r17, %r2;
	mul.wide.s32 	%rd63, %r34, 4;
	add.s64 	%rd64, %rd62, %rd63;
	st.global.f32 	[%rd64], %f67;
	ret;

}


// ===== COMPILED SASS (sm_100) =====

	.target	sm_100

	.elftype	@"ET_EXEC"


//--------------------- .note.nv.tkinfo           --------------------------
	.section	.note.nv.tkinfo,"",@"SHT_NOTE"
	.sectionflags	@"SHF_NOTE_NV_TKINFO"
	.tkinfo
        /*0018*/ 	.word	0x00000002
        /*0030*/ 	.string	""
        /*0030*/ 	.string	"ptxas"
        /*0030*/ 	.string	"Cuda compilation tools, release 13.0, V13.0.88"
        /*0030*/ 	.string	"Build cuda_13.0.r13.0/compiler.36424714_0"
        /*0030*/ 	.string	"-arch sm_100 -m 64 "



//--------------------- .note.nv.cuinfo           --------------------------
	.section	.note.nv.cuinfo,"",@"SHT_NOTE"
	.sectionflags	@"SHF_NOTE_NV_CUINFO"
        /*0018*/ 	.short	0x0002
        /*001a*/ 	.short	0x0064
        /*001c*/ 	.short	0x0082
	.zero		2


//--------------------- .nv.info                  --------------------------
	.section	.nv.info,"",@"SHT_CUDA_INFO"
	.align	4


	//----- nvinfo : EIATTR_REGCOUNT
	.align		4
        /*0000*/ 	.byte	0x04, 0x2f
        /*0002*/ 	.short	(.L_1 - .L_0)
	.align		4
.L_0:
        /*0004*/ 	.word	index@(sumKern)
        /*0008*/ 	.word	0x0000000c


	//----- nvinfo : EIATTR_FRAME_SIZE
	.align		4
.L_1:
        /*000c*/ 	.byte	0x04, 0x11
        /*000e*/ 	.short	(.L_3 - .L_2)
	.align		4
.L_2:
        /*0010*/ 	.word	index@(sumKern)
        /*0014*/ 	.word	0x00000000


	//----- nvinfo : EIATTR_REGCOUNT
	.align		4
.L_3:
        /*0018*/ 	.byte	0x04, 0x2f
        /*001a*/ 	.short	(.L_5 - .L_4)
	.align		4
.L_4:
        /*001c*/ 	.word	index@(prodKern)
        /*0020*/ 	.word	0x0000000c


	//----- nvinfo : EIATTR_FRAME_SIZE
	.align		4
.L_5:
        /*0024*/ 	.byte	0x04, 0x11
        /*0026*/ 	.short	(.L_7 - .L_6)
	.align		4
.L_6:
        /*0028*/ 	.word	index@(prodKern)
        /*002c*/ 	.word	0x00000000


	//----- nvinfo : EIATTR_REGCOUNT
	.align		4
.L_7:
        /*0030*/ 	.byte	0x04, 0x2f
        /*0032*/ 	.short	(.L_9 - .L_8)
	.align		4
.L_8:
        /*0034*/ 	.word	index@(sgemm)
        /*0038*/ 	.word	0x0000001e


	//----- nvinfo : EIATTR_FRAME_SIZE
	.align		4
.L_9:
        /*003c*/ 	.byte	0x04, 0x11
        /*003e*/ 	.short	(.L_11 - .L_10)
	.align		4
.L_10:
        /*0040*/ 	.word	index@(sgemm)
        /*0044*/ 	.word	0x00000000


	//----- nvinfo : EIATTR_MIN_STACK_SIZE
	.align		4
.L_11:
        /*0048*/ 	.byte	0x04, 0x12
        /*004a*/ 	.short	(.L_13 - .L_12)
	.align		4
.L_12:
        /*004c*/ 	.word	index@(sgemm)
        /*0050*/ 	.word	0x00000000


	//----- nvinfo : EIATTR_MIN_STACK_SIZE
	.align		4
.L_13:
        /*0054*/ 	.byte	0x04, 0x12
        /*0056*/ 	.short	(.L_15 - .L_14)
	.align		4
.L_14:
        /*0058*/ 	.word	index@(prodKern)
        /*005c*/ 	.word	0x00000000


	//----- nvinfo : EIATTR_MIN_STACK_SIZE
	.align		4
.L_15:
        /*0060*/ 	.byte	0x04, 0x12
        /*0062*/ 	.short	(.L_17 - .L_16)
	.align		4
.L_16:
        /*0064*/ 	.word	index@(sumKern)
        /*0068*/ 	.word	0x00000000
.L_17:


//--------------------- .nv.compat                --------------------------
	.section	.nv.compat,"",@"SHT_CUDA_COMPAT_INFO"
	.align	4
        /*0000*/ 	.byte	0x02, 0x09, 0x00, 0x00, 0x02, 0x02, 0x01, 0x00, 0x02, 0x05, 0x05, 0x00, 0x03, 0x07, 0x01, 0x01
        /*0010*/ 	.byte	0x02, 0x03, 0x00, 0x00, 0x02, 0x06, 0x01, 0x00, 0x04, 0x0b, 0x08, 0x00, 0x09, 0x00, 0x00, 0x00
        /*0020*/ 	.byte	0x00, 0x00, 0x00, 0x00


//--------------------- .nv.info.sgemm            --------------------------
	.section	.nv.info.sgemm,"",@"SHT_CUDA_INFO"
	.sectionflags	@""
	.align	4


	//----- nvinfo : EIATTR_CUDA_API_VERSION
	.align		4
        /*0000*/ 	.byte	0x04, 0x37
        /*0002*/ 	.short	(.L_19 - .L_18)
.L_18:
        /*0004*/ 	.word	0x00000082


	//----- nvinfo : EIATTR_KPARAM_INFO
	.align		4
.L_19:
        /*0008*/ 	.byte	0x04, 0x17
        /*000a*/ 	.short	(.L_21 - .L_20)
.L_20:
        /*000c*/ 	.word	0x00000000
        /*0010*/ 	.short	0x0003
        /*0012*/ 	.short	0x0018
        /*0014*/ 	.byte	0x00, 0xf5, 0x21, 0x00


	//----- nvinfo : EIATTR_KPARAM_INFO
	.align		4
.L_21:
        /*0018*/ 	.byte	0x04, 0x17
        /*001a*/ 	.short	(.L_23 - .L_22)
.L_22:
        /*001c*/ 	.word	0x00000000
        /*0020*/ 	.short	0x0002
        /*0022*/ 	.short	0x0010
        /*0024*/ 	.byte	0x00, 0xf5, 0x21, 0x00


	//----- nvinfo : EIATTR_KPARAM_INFO
	.align		4
.L_23:
        /*0028*/ 	.byte	0x04, 0x17
        /*002a*/ 	.short	(.L_25 - .L_24)
.L_24:
        /*002c*/ 	.word	0x00000000
        /*0030*/ 	.short	0x0001
        /*0032*/ 	.short	0x0008
        /*0034*/ 	.byte	0x00, 0xf5, 0x21, 0x00


	//----- nvinfo : EIATTR_KPARAM_INFO
	.align		4
.L_25:
        /*0038*/ 	.byte	0x04, 0x17
        /*003a*/ 	.short	(.L_27 - .L_26)
.L_26:
        /*003c*/ 	.word	0x00000000
        /*0040*/ 	.short	0x0000
        /*0042*/ 	.short	0x0000
        /*0044*/ 	.byte	0x00, 0xf0, 0x11, 0x00


	//----- nvinfo : EIATTR_SPARSE_MMA_MASK
	.align		4
.L_27:
        /*0048*/ 	.byte	0x03, 0x50
        /*004a*/ 	.short	0x0000


	//----- nvinfo : EIATTR_MAXREG_COUNT
	.align		4
        /*004c*/ 	.byte	0x03, 0x1b
        /*004e*/ 	.short	0x00ff


	//----- nvinfo : EIATTR_MERCURY_ISA_VERSION
	.align		4
        /*0050*/ 	.byte	0x03, 0x5f
        /*0052*/ 	.short	0x0101


	//----- nvinfo : EIATTR_VRC_CTA_INIT_COUNT
	.align		4
        /*0054*/ 	.byte	0x02, 0x4a
	.zero		1
	.zero		1


	//----- nvinfo : EIATTR_EXIT_INSTR_OFFSETS
	.align		4
        /*0058*/ 	.byte	0x04, 0x1c
        /*005a*/ 	.short	(.L_29 - .L_28)


	//   ....[0]....
.L_28:
        /*005c*/ 	.word	0x00000b10


	//----- nvinfo : EIATTR_CRS_STACK_SIZE
	.align		4
.L_29:
        /*0060*/ 	.byte	0x04, 0x1e
        /*0062*/ 	.short	(.L_31 - .L_30)
.L_30:
        /*0064*/ 	.word	0x00000000


	//----- nvinfo : EIATTR_CBANK_PARAM_SIZE
	.align		4
.L_31:
        /*0068*/ 	.byte	0x03, 0x19
        /*006a*/ 	.short	0x0020


	//----- nvinfo : EIATTR_PARAM_CBANK
	.align		4
        /*006c*/ 	.byte	0x04, 0x0a
        /*006e*/ 	.short	(.L_33 - .L_32)
	.align		4
.L_32:
        /*0070*/ 	.word	index@(.nv.constant0.sgemm)
        /*0074*/ 	.short	0x0380
        /*0076*/ 	.short	0x0020


	//----- nvinfo : EIATTR_SW_WAR
	.align		4
.L_33:
        /*0078*/ 	.byte	0x04, 0x36
        /*007a*/ 	.short	(.L_35 - .L_34)
.L_34:
        /*007c*/ 	.word	0x00000008
.L_35:


//--------------------- .nv.info.prodKern         --------------------------
	.section	.nv.info.prodKern,"",@"SHT_CUDA_INFO"
	.sectionflags	@""
	.align	4


	//----- nvinfo : EIATTR_CUDA_API_VERSION
	.align		4
        /*0000*/ 	.byte	0x04, 0x37
        /*0002*/ 	.short	(.L_37 - .L_36)
.L_36:
        /*0004*/ 	.word	0x00000082


	//----- nvinfo : EIATTR_KPARAM_INFO
	.align		4
.L_37:
        /*0008*/ 	.byte	0x04, 0x17
        /*000a*/ 	.short	(.L_39 - .L_38)
.L_38:
        /*000c*/ 	.word	0x00000000
        /*0010*/ 	.short	0x0003
        /*0012*/ 	.short	0x0018
        /*0014*/ 	.byte	0x00, 0xf5, 0x21, 0x00


	//----- nvinfo : EIATTR_KPARAM_INFO
	.align		4
.L_39:
        /*0018*/ 	.byte	0x04, 0x17
        /*001a*/ 	.short	(.L_41 - .L_40)
.L_40:
        /*001c*/ 	.word	0x00000000
        /*0020*/ 	.short	0x0002
        /*0022*/ 	.short	0x0010
        /*0024*/ 	.byte	0x00, 0xf5, 0x21, 0x00


	//----- nvinfo : EIATTR_KPARAM_INFO
	.align		4
.L_41:
        /*0028*/ 	.byte	0x04, 0x17
        /*002a*/ 	.short	(.L_43 - .L_42)
.L_42:
        /*002c*/ 	.word	0x00000000
        /*0030*/ 	.short	0x0001
        /*0032*/ 	.short	0x0008
        /*0034*/ 	.byte	0x00, 0xf5, 0x21, 0x00


	//----- nvinfo : EIATTR_KPARAM_INFO
	.align		4
.L_43:
        /*0038*/ 	.byte	0x04, 0x17
        /*003a*/ 	.short	(.L_45 - .L_44)
.L_44:
        /*003c*/ 	.word	0x00000000
        /*0040*/ 	.short	0x0000
        /*0042*/ 	.short	0x0000
        /*0044*/ 	.byte	0x00, 0xf0, 0x21, 0x00


	//----- nvinfo : EIATTR_SPARSE_MMA_MASK
	.align		4
.L_45:
        /*0048*/ 	.byte	0x03, 0x50
        /*004a*/ 	.short	0x0000


	//----- nvinfo : EIATTR_MAXREG_COUNT
	.align		4
        /*004c*/ 	.byte	0x03, 0x1b
        /*004e*/ 	.short	0x00ff


	//----- nvinfo : EIATTR_MERCURY_ISA_VERSION
	.align		4
        /*0050*/ 	.byte	0x03, 0x5f
        /*0052*/ 	.short	0x0101


	//----- nvinfo : EIATTR_VRC_CTA_INIT_COUNT
	.align		4
        /*0054*/ 	.byte	0x02, 0x4a
	.zero		1
	.zero		1


	//----- nvinfo : EIATTR_EXIT_INSTR_OFFSETS
	.align		4
        /*0058*/ 	.byte	0x04, 0x1c
        /*005a*/ 	.short	(.L_47 - .L_46)


	//   ....[0]....
.L_46:
        /*005c*/ 	.word	0x00000090


	//   ....[1]....
        /*0060*/ 	.word	0x00000190


	//----- nvinfo : EIATTR_CBANK_PARAM_SIZE
	.align		4
.L_47:
        /*0064*/ 	.byte	0x03, 0x19
        /*0066*/ 	.short	0x0020


	//----- nvinfo : EIATTR_PARAM_CBANK
	.align		4
        /*0068*/ 	.byte	0x04, 0x0a
        /*006a*/ 	.short	(.L_49 - .L_48)
	.align		4
.L_48:
        /*006c*/ 	.word	index@(.nv.constant0.prodKern)
        /*0070*/ 	.short	0x0380
        /*0072*/ 	.short	0x0020


	//----- nvinfo : EIATTR_SW_WAR
	.align		4
.L_49:
        /*0074*/ 	.byte	0x04, 0x36
        /*0076*/ 	.short	(.L_51 - .L_50)
.L_50:
        /*0078*/ 	.word	0x00000008
.L_51:


//--------------------- .nv.info.sumKern          --------------------------
	.section	.nv.info.sumKern,"",@"SHT_CUDA_INFO"
	.sectionflags	@""
	.align	4


	//----- nvinfo : EIATTR_CUDA_API_VERSION
	.align		4
        /*0000*/ 	.byte	0x04, 0x37
        /*0002*/ 	.short	(.L_53 - .L_52)
.L_52:
        /*0004*/ 	.word	0x00000082


	//----- nvinfo : EIATTR_KPARAM_INFO
	.align		4
.L_53:
        /*0008*/ 	.byte	0x04, 0x17
        /*000a*/ 	.short	(.L_55 - .L_54)
.L_54:
        /*000c*/ 	.word	0x00000000
        /*0010*/ 	.short	0x0001
        /*0012*/ 	.short	0x0008
        /*0014*/ 	.byte	0x00, 0xf5, 0x21, 0x00


	//----- nvinfo : EIATTR_KPARAM_INFO
	.align		4
.L_55:
        /*0018*/ 	.byte	0x04, 0x17
        /*001a*/ 	.short	(.L_57 - .L_56)
.L_56:
        /*001c*/ 	.word	0x00000000
        /*0020*/ 	.short	0x0000
        /*0022*/ 	.short	0x0000
        /*0024*/ 	.byte	0x00, 0xf5, 0x21, 0x00


	//----- nvinfo : EIATTR_SPARSE_MMA_MASK
	.align		4
.L_57:
        /*0028*/ 	.byte	0x03, 0x50
        /*002a*/ 	.short	0x0000


	//----- nvinfo : EIATTR_MAXREG_COUNT
	.align		4
        /*002c*/ 	.byte	0x03, 0x1b
        /*002e*/ 	.short	0x00ff


	//----- nvinfo : EIATTR_NUM_BARRIERS
	.align		4
        /*0030*/ 	.byte	0x02, 0x4c
        /*0032*/ 	.byte	0x01
	.zero		1


	//----- nvinfo : EIATTR_MERCURY_ISA_VERSION
	.align		4
        /*0034*/ 	.byte	0x03, 0x5f
        /*0036*/ 	.short	0x0101


	//----- nvinfo : EIATTR_VRC_CTA_INIT_COUNT
	.align		4
        /*0038*/ 	.byte	0x02, 0x4a
	.zero		1
	.zero		1


	//----- nvinfo : EIATTR_EXIT_INSTR_OFFSETS
	.align		4
        /*003c*/ 	.byte	0x04, 0x1c
        /*003e*/ 	.short	(.L_59 - .L_58)


	//   ....[0]....
.L_58:
        /*0040*/ 	.word	0x000001a0


	//   ....[1]....
        /*0044*/ 	.word	0x000001f0


	//----- nvinfo : EIATTR_CRS_STACK_SIZE
	.align		4
.L_59:
        /*0048*/ 	.byte	0x04, 0x1e
        /*004a*/ 	.short	(.L_61 - .L_60)
.L_60:
        /*004c*/ 	.word	0x00000000


	//----- nvinfo : EIATTR_CBANK_PARAM_SIZE
	.align		4
.L_61:
        /*0050*/ 	.byte	0x03, 0x19
        /*0052*/ 	.short	0x0010


	//----- nvinfo : EIATTR_PARAM_CBANK
	.align		4
        /*0054*/ 	.byte	0x04, 0x0a
        /*0056*/ 	.short	(.L_63 - .L_62)
	.align		4
.L_62:
        /*0058*/ 	.word	index@(.nv.constant0.sumKern)
        /*005c*/ 	.short	0x0380
        /*005e*/ 	.short	0x0010


	//----- nvinfo : EIATTR_SW_WAR
	.align		4
.L_63:
        /*0060*/ 	.byte	0x04, 0x36
        /*0062*/ 	.short	(.L_65 - .L_64)
.L_64:
        /*0064*/ 	.word	0x00000008
.L_65:


//--------------------- .nv.callgraph             --------------------------
	.section	.nv.callgraph,"",@"SHT_CUDA_CALLGRAPH"
	.align	4
	.sectionentsize	8
	.align		4
        /*0000*/ 	.word	0x00000000
	.align		4
        /*0004*/ 	.word	0xffffffff
	.align		4
        /*0008*/ 	.word	0x00000000
	.align		4
        /*000c*/ 	.word	0xfffffffe
	.align		4
        /*0010*/ 	.word	0x00000000
	.align		4
        /*0014*/ 	.word	0xfffffffd
	.align		4
        /*0018*/ 	.word	0x00000000
	.align		4
        /*001c*/ 	.word	0xfffffffc


//--------------------- .text.sgemm               --------------------------
	.section	.text.sgemm,"ax",@progbits
	.align	128
        .global         sgemm
        .type           sgemm,@function
        .size           sgemm,(.L_x_11 - sgemm)
        .other          sgemm,@"STO_CUDA_ENTRY STV_DEFAULT"
sgemm:
.text.sgemm:
[----:B------:R-:W-:Y:S01]  /*0000*/  LDC R1, c[0x0][0x37c] ;  /* 0x0000df00ff017b82 */ /* 0x000fe20000000800 */
[----:B------:R-:W0:Y:S07]  /*0010*/  S2R R3, SR_TID.Y ;  /* 0x0000000000037919 */ /* 0x000e2e0000002200 */
[----:B------:R-:W0:Y:S01]  /*0020*/  LDC R0, c[0x0][0x364] ;  /* 0x0000d900ff007b82 */ /* 0x000e220000000800 */
[----:B------:R-:W1:Y:S01]  /*0030*/  LDCU UR18, c[0x0][0x380] ;  /* 0x00007000ff1277ac */ /* 0x000e620008000800 */
[----:B------:R-:W-:Y:S01]  /*0040*/  BSSY.RECONVERGENT B0, `(.L_x_0) ;  /* 0x00000a8000007945 */ /* 0x000fe20003800200 */
[----:B------:R-:W2:Y:S01]  /*0050*/  S2R R2, SR_TID.X ;  /* 0x0000000000027919 */ /* 0x000ea20000002100 */
[----:B------:R-:W-:Y:S01]  /*0060*/  HFMA2 R12, -RZ, RZ, 0, 0 ;  /* 0x00000000ff0c7431 */ /* 0x000fe200000001ff */
[----:B------:R-:W3:Y:S03]  /*0070*/  LDCU.64 UR16, c[0x0][0x358] ;  /* 0x00006b00ff1077ac */ /* 0x000ee60008000a00 */
[----:B------:R-:W0:Y:S08]  /*0080*/  S2UR UR4, SR_CTAID.Y ;  /* 0x00000000000479c3 */ /* 0x000e300000002600 */
[----:B------:R-:W2:Y:S01]  /*0090*/  S2UR UR5, SR_CTAID.X ;  /* 0x00000000000579c3 */ /* 0x000ea20000002500 */
[----:B-1----:R-:W-:-:S07]  /*00a0*/  UISETP.GE.AND UP0, UPT, UR18, 0x1, UPT ;  /* 0x000000011200788c */ /* 0x002fce000bf06270 */
[----:B------:R-:W2:Y:S01]  /*00b0*/  LDC R13, c[0x0][0x360] ;  /* 0x0000d800ff0d7b82 */ /* 0x000ea20000000800 */
[----:B------:R-:W-:Y:S01]  /*00c0*/  PLOP3.LUT P0, PT, PT, PT, UP0, 0x80, 0x8 ;  /* 0x000000000008781c */ /* 0x000fe20003f0f008 */
[----:B0-----:R-:W-:Y:S02]  /*00d0*/  IMAD R0, R0, UR4, R3 ;  /* 0x0000000400007c24 */ /* 0x001fe4000f8e0203 */
[----:B--2---:R-:W-:-:S05]  /*00e0*/  IMAD R13, R13, UR5, R2 ;  /* 0x000000050d0d7c24 */ /* 0x004fca000f8e0202 */
[----:B------:R-:W-:-:S04]  /*00f0*/  VIMNMX R2, PT, PT, R0, R13, !PT ;  /* 0x0000000d00027248 */ /* 0x000fc80007fe0100 */
[----:B------:R-:W-:-:S13]  /*0100*/  ISETP.GE.OR P0, PT, R2, UR18, !P0 ;  /* 0x0000001202007c0c */ /* 0x000fda000c706670 */
[----:B---3--:R-:W-:Y:S05]  /*0110*/  @P0 BRA `(.L_x_1) ;  /* 0x0000000800680947 */ /* 0x008fea0003800000 */
[----:B------:R-:W-:Y:S02]  /*0120*/  UISETP.GE.U32.AND UP1, UPT, UR18, 0x8, UPT ;  /* 0x000000081200788c */ /* 0x000fe4000bf26070 */
[----:B------:R-:W-:Y:S01]  /*0130*/  IMAD R5, R0, UR18, RZ ;  /* 0x0000001200057c24 */ /* 0x000fe2000f8e02ff */
[----:B------:R-:W-:Y:S01]  /*0140*/  ULOP3.LUT UR19, UR18, 0x7, URZ, 0xc0, !UPT ;  /* 0x0000000712137892 */ /* 0x000fe2000f8ec0ff */
[----:B------:R-:W-:Y:S01]  /*0150*/  MOV R12, RZ ;  /* 0x000000ff000c7202 */ /* 0x000fe20000000f00 */
[----:B------:R-:W-:Y:S02]  /*0160*/  UMOV UR4, URZ ;  /* 0x000000ff00047c82 */ /* 0x000fe40008000000 */
[----:B------:R-:W-:Y:S02]  /*0170*/  UISETP.NE.AND UP0, UPT, UR19, URZ, UPT ;  /* 0x000000ff1300728c */ /* 0x000fe4000bf05270 */
[----:B------:R-:W-:Y:S09]  /*0180*/  BRA.U !UP1, `(.L_x_2) ;  /* 0x0000000509047547 */ /* 0x000ff2000b800000 */
[----:B------:R-:W0:Y:S01]  /*0190*/  LDC.64 R2, c[0x0][0x388] ;  /* 0x0000e200ff027b82 */ /* 0x000e220000000a00 */
[----:B------:R-:W1:Y:S01]  /*01a0*/  LDCU.64 UR20, c[0x0][0x390] ;  /* 0x00007200ff1477ac */ /* 0x000e620008000a00 */
[----:B------:R-:W-:Y:S02]  /*01b0*/  MOV R12, RZ ;  /* 0x000000ff000c7202 */ /* 0x000fe40000000f00 */
[----:B------:R-:W-:Y:S01]  /*01c0*/  MOV R14, R13 ;  /* 0x0000000d000e7202 */ /* 0x000fe20000000f00 */
[----:B------:R-:W-:-:S04]  /*01d0*/  ULOP3.LUT UR4, UR18, 0x7ffffff8, URZ, 0xc0, !UPT ;  /* 0x7ffffff812047892 */ /* 0x000fc8000f8ec0ff */
[----:B------:R-:W-:Y:S02]  /*01e0*/  UIADD3 UR5, UPT, UPT, -UR4, URZ, URZ ;  /* 0x000000ff04057290 */ /* 0x000fe4000fffe1ff */
[----:B-1----:R-:W-:Y:S02]  /*01f0*/  UIMAD.WIDE.U32 UR6, UR18, 0xc, UR20 ;  /* 0x0000000c120678a5 */ /* 0x002fe4000f8e0014 */
[----:B------:R-:W-:Y:S02]  /*0200*/  UIMAD.WIDE.U32 UR8, UR18, 0x10, UR20 ;  /* 0x00000010120878a5 */ /* 0x000fe4000f8e0014 */
[----:B------:R-:W-:Y:S01]  /*0210*/  UIMAD.WIDE.U32 UR10, UR18, 0x14, UR20 ;  /* 0x00000014120a78a5 */ /* 0x000fe2000f8e0014 */
[----:B0-----:R-:W-:Y:S01]  /*0220*/  IMAD.WIDE.U32 R2, R5, 0x4, R2 ;  /* 0x0000000405027825 */ /* 0x001fe200078e0002 */
[----:B------:R-:W-:Y:S02]  /*0230*/  UIMAD.WIDE.U32 UR12, UR18, 0x18, UR20 ;  /* 0x00000018120c78a5 */ /* 0x000fe4000f8e0014 */
[----:B------:R-:W-:Y:S01]  /*0240*/  UIMAD.WIDE.U32 UR14, UR18, 0x1c, UR20 ;  /* 0x0000001c120e78a5 */ /* 0x000fe2000f8e0014 */
[----:B------:R-:W-:-:S04]  /*0250*/  IADD3 R2, P0, PT, R2, 0x10, RZ ;  /* 0x0000001002027810 */ /* 0x000fc80007f1e0ff */
[----:B------:R-:W-:-:S09]  /*0260*/  IADD3.X R3, PT, PT, RZ, R3, RZ, P0, !PT ;  /* 0x00000003ff037210 */ /* 0x000fd200007fe4ff */
.L_x_3:
[----:B------:R-:W-:Y:S01]  /*0270*/  HFMA2 R23, -RZ, RZ, 0, 2.384185791015625e-07 ;  /* 0x00000004ff177431 */ /* 0x000fe200000001ff */
[----:B------:R-:W-:Y:S01]  /*0280*/  UIMAD.WIDE.U32 UR24, UR18, 0x4, UR20 ;  /* 0x00000004121878a5 */ /* 0x000fe2000f8e0014 */
[----:B------:R-:W2:Y:S01]  /*0290*/  LDG.E R21, desc[UR16][R2.64+-0x10] ;  /* 0xfffff01002157981 */ /* 0x000ea2000c1e1900 */
[----:B------:R-:W-:Y:S01]  /*02a0*/  UIMAD.WIDE.U32 UR22, UR18, 0x8, UR20 ;  /* 0x00000008121678a5 */ /* 0x000fe2000f8e0014 */
[----:B------:R-:W-:Y:S01]  /*02b0*/  HFMA2 R5, -RZ, RZ, 0, 2.384185791015625e-07 ;  /* 0x00000004ff057431 */ /* 0x000fe200000001ff */
[----:B------:R-:W-:Y:S01]  /*02c0*/  MOV R11, 0x4 ;  /* 0x00000004000b7802 */ /* 0x000fe20000000f00 */
[----:B------:R-:W3:Y:S01]  /*02d0*/  LDG.E R19, desc[UR16][R2.64+-0xc] ;  /* 0xfffff41002137981 */ /* 0x000ee2000c1e1900 */
[----:B------:R-:W-:Y:S02]  /*02e0*/  MOV R8, UR24 ;  /* 0x0000001800087c02 */ /* 0x000fe40008000f00 */
[----:B------:R-:W-:Y:S01]  /*02f0*/  MOV R9, UR25 ;  /* 0x0000001900097c02 */ /* 0x000fe20008000f00 */
[----:B------:R-:W-:Y:S01]  /*0300*/  IMAD.WIDE R22, R14, R23, UR20 ;  /* 0x000000140e167e25 */ /* 0x000fe2000f8e0217 */
[----:B------:R-:W-:Y:S01]  /*0310*/  MOV R25, UR23 ;  /* 0x0000001700197c02 */ /* 0x000fe20008000f00 */
[----:B------:R-:W4:Y:S02]  /*0320*/  LDG.E R17, desc[UR16][R2.64+-0x8] ;  /* 0xfffff81002117981 */ /* 0x000f24000c1e1900 */
[----:B------:R-:W-:-:S02]  /*0330*/  IMAD.U32 R24, RZ, RZ, UR22 ;  /* 0x00000016ff187e24 */ /* 0x000fc4000f8e00ff */
[C---:B------:R-:W-:Y:S01]  /*0340*/  IMAD.WIDE R8, R14.reuse, 0x4, R8 ;  /* 0x000000040e087825 */ /* 0x040fe200078e0208 */
[----:B------:R-:W2:Y:S03]  /*0350*/  LDG.E R22, desc[UR16][R22.64] ;  /* 0x0000001016167981 */ /* 0x000ea6000c1e1900 */
[C---:B------:R-:W-:Y:S01]  /*0360*/  IMAD.WIDE R24, R14.reuse, 0x4, R24 ;  /* 0x000000040e187825 */ /* 0x040fe200078e0218 */
[----:B------:R0:W3:Y:S01]  /*0370*/  LDG.E R20, desc[UR16][R8.64] ;  /* 0x0000001008147981 */ /* 0x0000e2000c1e1900 */
[----:B------:R-:W-:Y:S02]  /*0380*/  MOV R7, 0x4 ;  /* 0x0000000400077802 */ /* 0x000fe40000000f00 */
[C---:B------:R-:W-:Y:S01]  /*0390*/  IMAD.WIDE R10, R14.reuse, R11, UR6 ;  /* 0x000000060e0a7e25 */ /* 0x040fe2000f8e020b */
[----:B------:R-:W4:Y:S03]  /*03a0*/  LDG.E R18, desc[UR16][R24.64] ;  /* 0x0000001018127981 */ /* 0x000f26000c1e1900 */
[C---:B------:R-:W-:Y:S01]  /*03b0*/  IMAD.WIDE R4, R14.reuse, R5, UR8 ;  /* 0x000000080e047e25 */ /* 0x040fe2000f8e0205 */
[----:B------:R1:W5:Y:S03]  /*03c0*/  LDG.E R16, desc[UR16][R10.64] ;  /* 0x000000100a107981 */ /* 0x000366000c1e1900 */
[----:B0-----:R-:W-:Y:S01]  /*03d0*/  HFMA2 R9, -RZ, RZ, 0, 2.384185791015625e-07 ;  /* 0x00000004ff097431 */ /* 0x001fe200000001ff */
[----:B------:R-:W5:Y:S01]  /*03e0*/  LDG.E R15, desc[UR16][R2.64+-0x4] ;  /* 0xfffffc10020f7981 */ /* 0x000f62000c1e1900 */
[----:B------:R-:W-:Y:S01]  /*03f0*/  IMAD.WIDE R6, R14, R7, UR10 ;  /* 0x0000000a0e067e25 */ /* 0x000fe2000f8e0207 */
[----:B------:R-:W-:-:S02]  /*0400*/  MOV R27, 0x4 ;  /* 0x00000004001b7802 */ /* 0x000fc40000000f00 */
[----:B------:R0:W5:Y:S04]  /*0410*/  LDG.E R4, desc[UR16][R4.64] ;  /* 0x0000001004047981 */ /* 0x000168000c1e1900 */
[----:B------:R-:W5:Y:S01]  /*0420*/  LDG.E R23, desc[UR16][R2.64] ;  /* 0x0000001002177981 */ /* 0x000f62000c1e1900 */
[----:B------:R-:W-:-:S03]  /*0430*/  IMAD.WIDE R8, R14, R9, UR12 ;  /* 0x0000000c0e087e25 */ /* 0x000fc6000f8e0209 */
[----:B------:R-:W5:Y:S01]  /*0440*/  LDG.E R7, desc[UR16][R6.64] ;  /* 0x0000001006077981 */ /* 0x000f62000c1e1900 */
[----:B-1----:R-:W-:-:S03]  /*0450*/  IMAD.WIDE R10, R14, R27, UR14 ;  /* 0x0000000e0e0a7e25 */ /* 0x002fc6000f8e021b */
[----:B------:R-:W5:Y:S04]  /*0460*/  LDG.E R24, desc[UR16][R2.64+0x4] ;  /* 0x0000041002187981 */ /* 0x000f68000c1e1900 */
[----:B------:R-:W5:Y:S04]  /*0470*/  LDG.E R8, desc[UR16][R8.64] ;  /* 0x0000001008087981 */ /* 0x000f68000c1e1900 */
[----:B------:R-:W5:Y:S04]  /*0480*/  LDG.E R25, desc[UR16][R2.64+0x8] ;  /* 0x0000081002197981 */ /* 0x000f68000c1e1900 */
[----:B------:R-:W5:Y:S04]  /*0490*/  LDG.E R10, desc[UR16][R10.64] ;  /* 0x000000100a0a7981 */ /* 0x000f68000c1e1900 */
[----:B------:R1:W5:Y:S01]  /*04a0*/  LDG.E R27, desc[UR16][R2.64+0xc] ;  /* 0x00000c10021b7981 */ /* 0x000362000c1e1900 */
[----:B------:R-:W-:-:S04]  /*04b0*/  UIADD3 UR5, UPT, UPT, UR5, 0x8, URZ ;  /* 0x0000000805057890 */ /* 0x000fc8000fffe0ff */
[----:B------:R-:W-:Y:S01]  /*04c0*/  UISETP.NE.AND UP1, UPT, UR5, URZ, UPT ;  /* 0x000000ff0500728c */ /* 0x000fe2000bf25270 */
[----:B0-----:R-:W-:Y:S01]  /*04d0*/  IMAD.U32 R5, RZ, RZ, UR18 ;  /* 0x00000012ff057e24 */ /* 0x001fe2000f8e00ff */
[----:B-1----:R-:W-:-:S04]  /*04e0*/  IADD3 R2, P0, PT, R2, 0x20, RZ ;  /* 0x0000002002027810 */ /* 0x002fc80007f1e0ff */
[----:B------:R-:W-:Y:S02]  /*04f0*/  LEA R14, R5, R14, 0x3 ;  /* 0x0000000e050e7211 */ /* 0x000fe400078e18ff */
[----:B------:R-:W-:Y:S01]  /*0500*/  IADD3.X R3, PT, PT, RZ, R3, RZ, P0, !PT ;  /* 0x00000003ff037210 */ /* 0x000fe200007fe4ff */
[----:B--2---:R-:W-:-:S04]  /*0510*/  FFMA R22, R21, R22, R12 ;  /* 0x0000001615167223 */ /* 0x004fc8000000000c */
[----:B---3--:R-:W-:-:S04]  /*0520*/  FFMA R20, R19, R20, R22 ;  /* 0x0000001413147223 */ /* 0x008fc80000000016 */
[----:B----4-:R-:W-:-:S04]  /*0530*/  FFMA R18, R17, R18, R20 ;  /* 0x0000001211127223 */ /* 0x010fc80000000014 */
[----:B-----5:R-:W-:-:S04]  /*0540*/  FFMA R16, R15, R16, R18 ;  /* 0x000000100f107223 */ /* 0x020fc80000000012 */
[----:B------:R-:W-:-:S04]  /*0550*/  FFMA R23, R23, R4, R16 ;  /* 0x0000000417177223 */ /* 0x000fc80000000010 */
[----:B------:R-:W-:-:S04]  /*0560*/  FFMA R24, R24, R7, R23 ;  /* 0x0000000718187223 */ /* 0x000fc80000000017 */
[----:B------:R-:W-:-:S04]  /*0570*/  FFMA R8, R25, R8, R24 ;  /* 0x0000000819087223 */ /* 0x000fc80000000018 */
[----:B------:R-:W-:Y:S01]  /*0580*/  FFMA R12, R27, R10, R8 ;  /* 0x0000000a1b0c7223 */ /* 0x000fe20000000008 */
[----:B------:R-:W-:Y:S06]  /*0590*/  BRA.U UP1, `(.L_x_3) ;  /* 0xfffffffd01347547 */ /* 0x000fec000b83ffff */
.L_x_2:
[----:B------:R-:W-:Y:S05]  /*05a0*/  BRA.U !UP0, `(.L_x_1) ;  /* 0x0000000508447547 */ /* 0x000fea000b800000 */
[----:B------:R-:W-:Y:S01]  /*05b0*/  UISETP.GE.U32.AND UP0, UPT, UR19, 0x4, UPT ;  /* 0x000000041300788c */ /* 0x000fe2000bf06070 */
[----:B------:R-:W-:Y:S01]  /*05c0*/  IMAD R2, R0, UR18, RZ ;  /* 0x0000001200027c24 */ /* 0x000fe2000f8e02ff */
[----:B------:R-:W-:-:S04]  /*05d0*/  ULOP3.LUT UR5, UR18, 0x3, URZ, 0xc0, !UPT ;  /* 0x0000000312057892 */ /* 0x000fc8000f8ec0ff */
[----:B------:R-:W-:-:S03]  /*05e0*/  UISETP.NE.AND UP1, UPT, UR5, URZ, UPT ;  /* 0x000000ff0500728c */ /* 0x000fc6000bf25270 */
[----:B------:R-:W-:Y:S08]  /*05f0*/  BRA.U !UP0, `(.L_x_4) ;  /* 0x00000001087c7547 */ /* 0x000ff0000b800000 */
[----:B------:R-:W0:Y:S01]  /*0600*/  LDC.64 R6, c[0x0][0x390] ;  /* 0x0000e400ff067b82 */ /* 0x000e220000000a00 */
[----:B------:R-:W1:Y:S01]  /*0610*/  LDCU.64 UR6, c[0x0][0x388] ;  /* 0x00007100ff0677ac */ /* 0x000e620008000a00 */
[----:B------:R-:W-:Y:S01]  /*0620*/  MOV R4, UR4 ;  /* 0x0000000400047c02 */ /* 0x000fe20008000f00 */
[----:B------:R-:W-:Y:S01]  /*0630*/  IMAD.U32 R15, RZ, RZ, UR18 ;  /* 0x00000012ff0f7e24 */ /* 0x000fe2000f8e00ff */
[----:B------:R-:W-:Y:S02]  /*0640*/  IADD3 R3, PT, PT, R2, UR4, RZ ;  /* 0x0000000402037c10 */ /* 0x000fe4000fffe0ff */
[----:B------:R-:W-:Y:S01]  /*0650*/  MOV R11, UR18 ;  /* 0x00000012000b7c02 */ /* 0x000fe20008000f00 */
[----:B------:R-:W-:Y:S01]  /*0660*/  IMAD R5, R4, UR18, R13 ;  /* 0x0000001204057c24 */ /* 0x000fe2000f8e020d */
[----:B------:R-:W2:Y:S01]  /*0670*/  LDC.64 R8, c[0x0][0x388] ;  /* 0x0000e200ff087b82 */ /* 0x000ea20000000a00 */
[----:B------:R-:W-:Y:S02]  /*0680*/  IADD3 R14, P0, PT, R2, UR4, RZ ;  /* 0x00000004020e7c10 */ /* 0x000fe4000ff1e0ff */
[----:B------:R-:W-:Y:S01]  /*0690*/  MOV R17, UR18 ;  /* 0x0000001200117c02 */ /* 0x000fe20008000f00 */
[----:B0-----:R-:W-:-:S04]  /*06a0*/  IMAD.WIDE R6, R5, 0x4, R6 ;  /* 0x0000000405067825 */ /* 0x001fc800078e0206 */
[----:B------:R-:W-:Y:S02]  /*06b0*/  IMAD.WIDE.U32 R10, R11, 0x4, R6 ;  /* 0x000000040b0a7825 */ /* 0x000fe400078e0006 */
[----:B------:R-:W3:Y:S02]  /*06c0*/  LDG.E R6, desc[UR16][R6.64] ;  /* 0x0000001006067981 */ /* 0x000ee4000c1e1900 */
[----:B--2---:R-:W-:Y:S01]  /*06d0*/  IMAD.WIDE.U32 R8, R3, 0x4, R8 ;  /* 0x0000000403087825 */ /* 0x004fe200078e0008 */
[----:B------:R-:W-:Y:S02]  /*06e0*/  IADD3.X R3, PT, PT, RZ, RZ, RZ, P0, !PT ;  /* 0x000000ffff037210 */ /* 0x000fe400007fe4ff */
[----:B-1----:R-:W-:-:S03]  /*06f0*/  LEA R4, P0, R14, UR6, 0x2 ;  /* 0x000000060e047c11 */ /* 0x002fc6000f8010ff */
[----:B------:R-:W3:Y:S01]  /*0700*/  LDG.E R9, desc[UR16][R8.64] ;  /* 0x0000001008097981 */ /* 0x000ee2000c1e1900 */
[----:B------:R-:W-:Y:S01]  /*0710*/  LEA.HI.X R5, R14, UR7, R3, 0x2, P0 ;  /* 0x000000070e057c11 */ /* 0x000fe200080f1403 */
[----:B------:R-:W-:Y:S02]  /*0720*/  IMAD.WIDE.U32 R14, R15, 0x4, R10 ;  /* 0x000000040f0e7825 */ /* 0x000fe400078e000a */
[----:B------:R-:W2:Y:S04]  /*0730*/  LDG.E R3, desc[UR16][R10.64] ;  /* 0x000000100a037981 */ /* 0x000ea8000c1e1900 */
[----:B------:R-:W2:Y:S01]  /*0740*/  LDG.E R18, desc[UR16][R4.64+0x4] ;  /* 0x0000041004127981 */ /* 0x000ea2000c1e1900 */
[----:B------:R-:W-:-:S03]  /*0750*/  IMAD.WIDE.U32 R16, R17, 0x4, R14 ;  /* 0x0000000411107825 */ /* 0x000fc600078e000e */
[----:B------:R-:W4:Y:S04]  /*0760*/  LDG.E R19, desc[UR16][R14.64] ;  /* 0x000000100e137981 */ /* 0x000f28000c1e1900 */
[----:B------:R-:W4:Y:S04]  /*0770*/  LDG.E R20, desc[UR16][R4.64+0x8] ;  /* 0x0000081004147981 */ /* 0x000f28000c1e1900 */
[----:B------:R-:W5:Y:S04]  /*0780*/  LDG.E R22, desc[UR16][R4.64+0xc] ;  /* 0x00000c1004167981 */ /* 0x000f68000c1e1900 */
[----:B------:R-:W5:Y:S01]  /*0790*/  LDG.E R16, desc[UR16][R16.64] ;  /* 0x0000001010107981 */ /* 0x000f62000c1e1900 */
[----:B------:R-:W-:Y:S01]  /*07a0*/  UIADD3 UR4, UPT, UPT, UR4, 0x4, URZ ;  /* 0x0000000404047890 */ /* 0x000fe2000fffe0ff */
[----:B---3--:R-:W-:-:S04]  /*07b0*/  FFMA R9, R9, R6, R12 ;  /* 0x0000000609097223 */ /* 0x008fc8000000000c */
[----:B--2---:R-:W-:-:S04]  /*07c0*/  FFMA R3, R18, R3, R9 ;  /* 0x0000000312037223 */ /* 0x004fc80000000009 */
[----:B----4-:R-:W-:-:S04]  /*07d0*/  FFMA R3, R20, R19, R3 ;  /* 0x0000001314037223 */ /* 0x010fc80000000003 */
[----:B-----5:R-:W-:-:S07]  /*07e0*/  FFMA R12, R22, R16, R3 ;  /* 0x00000010160c7223 */ /* 0x020fce0000000003 */
.L_x_4:
[----:B------:R-:W-:Y:S05]  /*07f0*/  BRA.U !UP1, `(.L_x_1) ;  /* 0x0000000109b07547 */ /* 0x000fea000b800000 */
[----:B------:R-:W-:Y:S01]  /*0800*/  UISETP.NE.AND UP0, UPT, UR5, 0x1, UPT ;  /* 0x000000010500788c */ /* 0x000fe2000bf05270 */
[----:B------:R-:W-:Y:S01]  /*0810*/  MOV R4, UR4 ;  /* 0x0000000400047c02 */ /* 0x000fe20008000f00 */
[----:B------:R-:W-:Y:S02]  /*0820*/  ULOP3.LUT UR5, UR18, 0x1, URZ, 0xc0, !UPT ;  /* 0x0000000112057892 */ /* 0x000fe4000f8ec0ff */
[----:B------:R-:W-:Y:S02]  /*0830*/  MOV R17, UR18 ;  /* 0x0000001200117c02 */ /* 0x000fe40008000f00 */
[----:B------:R-:W-:Y:S01]  /*0840*/  UISETP.NE.U32.AND UP1, UPT, UR5, 0x1, UPT ;  /* 0x000000010500788c */ /* 0x000fe2000bf25070 */
[----:B------:R-:W-:-:S04]  /*0850*/  PLOP3.LUT P1, PT, PT, PT, UP0, 0x80, 0x8 ;  /* 0x000000000008781c */ /* 0x000fc80003f2f008 */
[----:B------:R-:W0:Y:S01]  /*0860*/  @UP0 LDCU.64 UR6, c[0x0][0x388] ;  /* 0x00007100ff0607ac */ /* 0x000e220008000a00 */
[----:B------:R-:W-:Y:S01]  /*0870*/  PLOP3.LUT P0, PT, PT, PT, UP1, 0x80, 0x8 ;  /* 0x000000000008781c */ /* 0x000fe20003f0f018 */
[----:B------:R-:W1:Y:S01]  /*0880*/  @UP0 LDCU.64 UR8, c[0x0][0x390] ;  /* 0x00007200ff0807ac */ /* 0x000e620008000a00 */
[----:B------:R-:W2:Y:S06]  /*0890*/  @UP0 LDCU.64 UR10, c[0x0][0x388] ;  /* 0x00007100ff0a07ac */ /* 0x000eac0008000a00 */
[C---:B------:R-:W-:Y:S02]  /*08a0*/  @P1 IADD3 R3, PT, PT, R2.reuse, UR4, RZ ;  /* 0x0000000402031c10 */ /* 0x040fe4000fffe0ff */
[----:B------:R-:W-:Y:S01]  /*08b0*/  @P1 IADD3 R5, P2, PT, R2, UR4, RZ ;  /* 0x0000000402051c10 */ /* 0x000fe2000ff5e0ff */
[----:B------:R-:W3:Y:S01]  /*08c0*/  @!UP1 LDCU.64 UR12, c[0x0][0x388] ;  /* 0x00007100ff0c97ac */ /* 0x000ee20008000a00 */
[----:B------:R-:W-:-:S03]  /*08d0*/  @UP0 UIADD3 UR4, UPT, UPT, UR4, 0x2, URZ ;  /* 0x0000000204040890 */ /* 0x000fc6000fffe0ff */
[----:B------:R-:W-:Y:S01]  /*08e0*/  @P1 IMAD.X R8, RZ, RZ, RZ, P2 ;  /* 0x000000ffff081224 */ /* 0x000fe200010e06ff */
[----:B0-----:R-:W-:Y:S02]  /*08f0*/  MOV R14, UR6 ;  /* 0x00000006000e7c02 */ /* 0x001fe40008000f00 */
[----:B------:R-:W-:Y:S01]  /*0900*/  MOV R15, UR7 ;  /* 0x00000007000f7c02 */ /* 0x000fe20008000f00 */
[----:B------:R-:W0:Y:S01]  /*0910*/  @!UP1 LDCU.64 UR6, c[0x0][0x390] ;  /* 0x00007200ff0697ac */ /* 0x000e220008000a00 */
[----:B-1----:R-:W-:Y:S02]  /*0920*/  MOV R6, UR8 ;  /* 0x0000000800067c02 */ /* 0x002fe40008000f00 */
[----:B------:R-:W-:Y:S01]  /*0930*/  MOV R7, UR9 ;  /* 0x0000000900077c02 */ /* 0x000fe20008000f00 */
[----:B------:R-:W-:-:S04]  /*0940*/  @P1 IMAD.WIDE.U32 R14, R3, 0x4, R14 ;  /* 0x00000004030e1825 */ /* 0x000fc800078e000e */
[----:B------:R-:W-:Y:S01]  /*0950*/  @P1 IMAD R3, R4, UR18, R13 ;  /* 0x0000001204031c24 */ /* 0x000fe2000f8e020d */
[----:B--2---:R-:W-:Y:S02]  /*0960*/  @P1 LEA R4, P2, R5, UR10, 0x2 ;  /* 0x0000000a05041c11 */ /* 0x004fe4000f8410ff */
[----:B------:R-:W-:Y:S01]  /*0970*/  MOV R18, UR4 ;  /* 0x0000000400127c02 */ /* 0x000fe20008000f00 */
[----:B------:R-:W-:Y:S01]  /*0980*/  @P1 IMAD.WIDE R6, R3, 0x4, R6 ;  /* 0x0000000403061825 */ /* 0x000fe200078e0206 */
[----:B------:R-:W-:Y:S01]  /*0990*/  @P1 LEA.HI.X R5, R5, UR11, R8, 0x2, P2 ;  /* 0x0000000b05051c11 */ /* 0x000fe200090f1408 */
[----:B------:R-:W2:Y:S01]  /*09a0*/  @P1 LDG.E R3, desc[UR16][R14.64] ;  /* 0x000000100e031981 */ /* 0x000ea2000c1e1900 */
[----:B---3--:R-:W-:Y:S01]  /*09b0*/  MOV R8, UR12 ;  /* 0x0000000c00087c02 */ /* 0x008fe20008000f00 */
[----:B------:R-:W-:Y:S01]  /*09c0*/  @!P0 IMAD R21, R18, UR18, R13 ;  /* 0x0000001212158c24 */ /* 0x000fe2000f8e020d */
[----:B------:R-:W-:Y:S01]  /*09d0*/  MOV R9, UR13 ;  /* 0x0000000d00097c02 */ /* 0x000fe20008000f00 */
[----:B------:R-:W-:Y:S01]  /*09e0*/  @P1 IMAD.WIDE.U32 R16, R17, 0x4, R6 ;  /* 0x0000000411101825 */ /* 0x000fe200078e0006 */
[----:B------:R-:W-:Y:S01]  /*09f0*/  @!P0 IADD3 R19, PT, PT, R2, UR4, RZ ;  /* 0x0000000402138c10 */ /* 0x000fe2000fffe0ff */
[----:B------:R-:W2:Y:S01]  /*0a00*/  @P1 LDG.E R6, desc[UR16][R6.64] ;  /* 0x0000001006061981 */ /* 0x000ea2000c1e1900 */
[----:B0-----:R-:W-:-:S02]  /*0a10*/  MOV R10, UR6 ;  /* 0x00000006000a7c02 */ /* 0x001fc40008000f00 */
[----:B------:R-:W-:Y:S01]  /*0a20*/  MOV R11, UR7 ;  /* 0x00000007000b7c02 */ /* 0x000fe20008000f00 */
[----:B------:R-:W-:Y:S01]  /*0a30*/  @!P0 IMAD.WIDE.U32 R8, R19, 0x4, R8 ;  /* 0x0000000413088825 */ /* 0x000fe200078e0008 */
[----:B------:R-:W3:Y:S03]  /*0a40*/  @P1 LDG.E R16, desc[UR16][R16.64] ;  /* 0x0000001010101981 */ /* 0x000ee6000c1e1900 */
[----:B------:R-:W-:Y:S01]  /*0a50*/  @!P0 IMAD.WIDE R10, R21, 0x4, R10 ;  /* 0x00000004150a8825 */ /* 0x000fe200078e020a */
[----:B------:R-:W3:Y:S04]  /*0a60*/  @P1 LDG.E R4, desc[UR16][R4.64+0x4] ;  /* 0x0000041004041981 */ /* 0x000ee8000c1e1900 */
[----:B------:R-:W4:Y:S04]  /*0a70*/  @!P0 LDG.E R9, desc[UR16][R8.64] ;  /* 0x0000001008098981 */ /* 0x000f28000c1e1900 */
[----:B------:R-:W4:Y:S01]  /*0a80*/  @!P0 LDG.E R10, desc[UR16][R10.64] ;  /* 0x000000100a0a8981 */ /* 0x000f22000c1e1900 */
[----:B--2---:R-:W-:-:S04]  /*0a90*/  @P1 FFMA R3, R3, R6, R12 ;  /* 0x0000000603031223 */ /* 0x004fc8000000000c */
[----:B---3--:R-:W-:-:S04]  /*0aa0*/  @P1 FFMA R12, R4, R16, R3 ;  /* 0x00000010040c1223 */ /* 0x008fc80000000003 */
[----:B----4-:R-:W-:-:S07]  /*0ab0*/  @!P0 FFMA R12, R9, R10, R12 ;  /* 0x0000000a090c8223 */ /* 0x010fce000000000c */
.L_x_1:
[----:B------:R-:W-:Y:S05]  /*0ac0*/  BSYNC.RECONVERGENT B0 ;  /* 0x0000000000007941 */ /* 0x000fea0003800200 */
.L_x_0:
[----:B------:R-:W0:Y:S01]  /*0ad0*/  LDC.64 R2, c[0x0][0x398] ;  /* 0x0000e600ff027b82 */ /* 0x000e220000000a00 */
[----:B------:R-:W-:-:S04]  /*0ae0*/  IMAD R13, R0, UR18, R13 ;  /* 0x00000012000d7c24 */ /* 0x000fc8000f8e020d */
[----:B0-----:R-:W-:-:S05]  /*0af0*/  IMAD.WIDE R2, R13, 0x4, R2 ;  /* 0x000000040d027825 */ /* 0x001fca00078e0202 */
[----:B------:R-:W-:Y:S01]  /*0b00*/  STG.E desc[UR16][R2.64], R12 ;  /* 0x0000000c02007986 */ /* 0x000fe2000c101910 */
[----:B------:R-:W-:Y:S05]  /*0b10*/  EXIT ;  /* 0x000000000000794d */ /* 0x000fea0003800000 */
.L_x_5:
[----:B------:R-:W-:-:S00]  /*0b20*/  BRA `(.L_x_5) ;  /* 0xfffffffc00fc7947 */ /* 0x000fc0000383ffff */
[----:B------:R-:W-:-:S00]  /*0b30*/  NOP ;  /* 0x0000000000007918 */ /* 0x000fc00000000000 */
        /* <DEDUP_REMOVED lines=12> */
.L_x_11:


//--------------------- .text.prodKern            --------------------------
	.section	.text.prodKern,"ax",@progbits
	.align	128
        .global         prodKern
        .type           prodKern,@function
        .size           prodKern,(.L_x_12 - prodKern)
        .other          prodKern,@"STO_CUDA_ENTRY STV_DEFAULT"
prodKern:
.text.prodKern:
[----:B------:R-:W-:Y:S01]  /*0000*/  LDC R1, c[0x0][0x37c] ;  /* 0x0000df00ff017b82 */ /* 0x000fe20000000800 */
[----:B------:R-:W0:Y:S07]  /*0010*/  S2R R3, SR_TID.X ;  /* 0x0000000000037919 */ /* 0x000e2e0000002100 */
[----:B------:R-:W0:Y:S01]  /*0020*/  S2UR UR4, SR_CTAID.X ;  /* 0x00000000000479c3 */ /* 0x000e220000002500 */
[----:B------:R-:W1:Y:S07]  /*0030*/  LDCU.64 UR6, c[0x0][0x380] ;  /* 0x00007000ff0677ac */ /* 0x000e6e0008000a00 */
[----:B------:R-:W0:Y:S02]  /*0040*/  LDC R0, c[0x0][0x360] ;  /* 0x0000d800ff007b82 */ /* 0x000e240000000800 */
[----:B0-----:R-:W-:-:S05]  /*0050*/  IMAD R0, R0, UR4, R3 ;  /* 0x0000000400007c24 */ /* 0x001fca000f8e0203 */
[----:B-1----:R-:W-:Y:S02]  /*0060*/  ISETP.GE.U32.AND P0, PT, R0, UR6, PT ;  /* 0x0000000600007c0c */ /* 0x002fe4000bf06070 */
[----:B------:R-:W-:-:S04]  /*0070*/  SHF.R.S32.HI R3, RZ, 0x1f, R0 ;  /* 0x0000001fff037819 */ /* 0x000fc80000011400 */
[----:B------:R-:W-:-:S13]  /*0080*/  ISETP.GE.U32.AND.EX P0, PT, R3, UR7, PT, P0 ;  /* 0x0000000703007c0c */ /* 0x000fda000bf06100 */
[----:B------:R-:W-:Y:S05]  /*0090*/  @P0 EXIT ;  /* 0x000000000000094d */ /* 0x000fea0003800000 */
[----:B------:R-:W0:Y:S01]  /*00a0*/  LDCU.128 UR8, c[0x0][0x390] ;  /* 0x00007200ff0877ac */ /* 0x000e220008000c00 */
[C---:B------:R-:W-:Y:S01]  /*00b0*/  IMAD.SHL.U32 R6, R0.reuse, 0x4, RZ ;  /* 0x0000000400067824 */ /* 0x040fe200078e00ff */
[----:B------:R-:W-:Y:S01]  /*00c0*/  SHF.L.U64.HI R0, R0, 0x2, R3 ;  /* 0x0000000200007819 */ /* 0x000fe20000010203 */
[----:B------:R-:W1:Y:S01]  /*00d0*/  LDCU.64 UR6, c[0x0][0x388] ;  /* 0x00007100ff0677ac */ /* 0x000e620008000a00 */
[----:B------:R-:W2:Y:S02]  /*00e0*/  LDCU.64 UR4, c[0x0][0x358] ;  /* 0x00006b00ff0477ac */ /* 0x000ea40008000a00 */
[C---:B0-----:R-:W-:Y:S02]  /*00f0*/  IADD3 R4, P1, PT, R6.reuse, UR8, RZ ;  /* 0x0000000806047c10 */ /* 0x041fe4000ff3e0ff */
[----:B-1----:R-:W-:Y:S02]  /*0100*/  IADD3 R2, P0, PT, R6, UR6, RZ ;  /* 0x0000000606027c10 */ /* 0x002fe4000ff1e0ff */
[----:B------:R-:W-:-:S02]  /*0110*/  IADD3.X R5, PT, PT, R0, UR9, RZ, P1, !PT ;  /* 0x0000000900057c10 */ /* 0x000fc40008ffe4ff */
[----:B------:R-:W-:-:S04]  /*0120*/  IADD3.X R3, PT, PT, R0, UR7, RZ, P0, !PT ;  /* 0x0000000700037c10 */ /* 0x000fc800087fe4ff */
[----:B--2---:R-:W2:Y:S04]  /*0130*/  LDG.E R5, desc[UR4][R4.64] ;  /* 0x0000000404057981 */ /* 0x004ea8000c1e1900 */
[----:B------:R-:W2:Y:S01]  /*0140*/  LDG.E R2, desc[UR4][R2.64] ;  /* 0x0000000402027981 */ /* 0x000ea2000c1e1900 */
[----:B------:R-:W-:-:S04]  /*0150*/  IADD3 R6, P0, PT, R6, UR10, RZ ;  /* 0x0000000a06067c10 */ /* 0x000fc8000ff1e0ff */
[----:B------:R-:W-:Y:S01]  /*0160*/  IADD3.X R7, PT, PT, R0, UR11, RZ, P0, !PT ;  /* 0x0000000b00077c10 */ /* 0x000fe200087fe4ff */
[----:B--2---:R-:W-:-:S05]  /*0170*/  IMAD R9, R2, R5, RZ ;  /* 0x0000000502097224 */ /* 0x004fca00078e02ff */
[----:B------:R-:W-:Y:S01]  /*0180*/  STG.E desc[UR4][R6.64], R9 ;  /* 0x0000000906007986 */ /* 0x000fe2000c101904 */
[----:B------:R-:W-:Y:S05]  /*0190*/  EXIT ;  /* 0x000000000000794d */ /* 0x000fea0003800000 */
.L_x_6:
        /* <DEDUP_REMOVED lines=14> */
.L_x_12:


//--------------------- .text.sumKern             --------------------------
	.section	.text.sumKern,"ax",@progbits
	.align	128
        .global         sumKern
        .type           sumKern,@function
        .size           sumKern,(.L_x_13 - sumKern)
        .other          sumKern,@"STO_CUDA_ENTRY STV_DEFAULT"
sumKern:
.text.sumKern:
[----:B------:R-:W-:Y:S01]  /*0000*/  LDC R1, c[0x0][0x37c] ;  /* 0x0000df00ff017b82 */ /* 0x000fe20000000800 */
[----:B------:R-:W0:Y:S07]  /*0010*/  S2R R8, SR_TID.X ;  /* 0x0000000000087919 */ /* 0x000e2e0000002100 */
[----:B------:R-:W1:Y:S01]  /*0020*/  LDC.64 R6, c[0x0][0x380] ;  /* 0x0000e000ff067b82 */ /* 0x000e620000000a00 */
[----:B------:R-:W2:Y:S01]  /*0030*/  LDCU.64 UR8, c[0x0][0x358] ;  /* 0x00006b00ff0877ac */ /* 0x000ea20008000a00 */
[----:B------:R-:W3:Y:S01]  /*0040*/  LDCU UR4, c[0x0][0x360] ;  /* 0x00006c00ff0477ac */ /* 0x000ee20008000800 */
[----:B------:R-:W-:Y:S01]  /*0050*/  UMOV UR6, 0x1 ;  /* 0x0000000100067882 */ /* 0x000fe20000000000 */
[----:B0-23--:R-:W-:-:S07]  /*0060*/  SHF.L.U32 R0, R8, 0x1, RZ ;  /* 0x0000000108007819 */ /* 0x00dfce00000006ff */
.L_x_9:
[----:B------:R-:W-:Y:S01]  /*0070*/  ISETP.GE.U32.AND P0, PT, R8, UR4, PT ;  /* 0x0000000408007c0c */ /* 0x000fe2000bf06070 */
[----:B------:R-:W-:-:S12]  /*0080*/  BSSY.RECONVERGENT B0, `(.L_x_7) ;  /* 0x000000a000007945 */ /* 0x000fd80003800200 */
[----:B0-----:R-:W-:Y:S05]  /*0090*/  @P0 BRA `(.L_x_8) ;  /* 0x0000000000200947 */ /* 0x001fea0003800000 */
[----:B------:R-:W-:-:S05]  /*00a0*/  IMAD R5, R0, UR6, RZ ;  /* 0x0000000600057c24 */ /* 0x000fca000f8e02ff */
[C---:B------:R-:W-:Y:S01]  /*00b0*/  IADD3 R3, PT, PT, R5.reuse, UR6, RZ ;  /* 0x0000000605037c10 */ /* 0x040fe2000fffe0ff */
[----:B-1----:R-:W-:-:S04]  /*00c0*/  IMAD.WIDE R4, R5, 0x4, R6 ;  /* 0x0000000405047825 */ /* 0x002fc800078e0206 */
[----:B------:R-:W-:Y:S01]  /*00d0*/  IMAD.WIDE R2, R3, 0x4, R6 ;  /* 0x0000000403027825 */ /* 0x000fe200078e0206 */
[----:B------:R-:W2:Y:S05]  /*00e0*/  LDG.E R9, desc[UR8][R4.64] ;  /* 0x0000000804097981 */ /* 0x000eaa000c1e1900 */
[----:B------:R-:W2:Y:S02]  /*00f0*/  LDG.E R2, desc[UR8][R2.64] ;  /* 0x0000000802027981 */ /* 0x000ea4000c1e1900 */
[----:B--2---:R-:W-:-:S05]  /*0100*/  IADD3 R9, PT, PT, R2, R9, RZ ;  /* 0x0000000902097210 */ /* 0x004fca0007ffe0ff */
[----:B------:R0:W-:Y:S02]  /*0110*/  STG.E desc[UR8][R4.64], R9 ;  /* 0x0000000904007986 */ /* 0x0001e4000c101908 */
.L_x_8:
[----:B------:R-:W-:Y:S05]  /*0120*/  BSYNC.RECONVERGENT B0 ;  /* 0x0000000000007941 */ /* 0x000fea0003800200 */
.L_x_7:
[----:B------:R-:W-:Y:S01]  /*0130*/  BAR.SYNC.DEFER_BLOCKING 0x0 ;  /* 0x0000000000007b1d */ /* 0x000fe20000010000 */
[----:B------:R-:W-:Y:S02]  /*0140*/  UISETP.GT.U32.AND UP0, UPT, UR4, 0x1, UPT ;  /* 0x000000010400788c */ /* 0x000fe4000bf04070 */
[----:B------:R-:W-:Y:S02]  /*0150*/  USHF.R.U32.HI UR5, URZ, 0x1, UR4 ;  /* 0x00000001ff057899 */ /* 0x000fe40008011604 */
[----:B------:R-:W-:-:S05]  /*0160*/  USHF.L.U32 UR6, UR6, 0x1, URZ ;  /* 0x0000000106067899 */ /* 0x000fca00080006ff */
[----:B------:R-:W-:Y:S01]  /*0170*/  UMOV UR4, UR5 ;  /* 0x0000000500047c82 */ /* 0x000fe20008000000 */
[----:B------:R-:W-:Y:S06]  /*0180*/  BRA.U UP0, `(.L_x_9) ;  /* 0xfffffffd00b87547 */ /* 0x000fec000b83ffff */
[----:B------:R-:W-:-:S13]  /*0190*/  ISETP.NE.AND P0, PT, R8, RZ, PT ;  /* 0x000000ff0800720c */ /* 0x000fda0003f05270 */
[----:B------:R-:W-:Y:S05]  /*01a0*/  @P0 EXIT ;  /* 0x000000000000094d */ /* 0x000fea0003800000 */
[----:B------:R-:W2:Y:S02]  /*01b0*/  LDC.64 R2, c[0x0][0x380] ;  /* 0x0000e000ff027b82 */ /* 0x000ea40000000a00 */
[----:B--2---:R-:W2:Y:S06]  /*01c0*/  LDG.E R3, desc[UR8][R2.64] ;  /* 0x0000000802037981 */ /* 0x004eac000c1e1900 */
[----:B0-----:R-:W2:Y:S02]  /*01d0*/  LDC.64 R4, c[0x0][0x388] ;  /* 0x0000e200ff047b82 */ /* 0x001ea40000000a00 */
[----:B--2---:R-:W-:Y:S01]  /*01e0*/  STG.E desc[UR8][R4.64], R3 ;  /* 0x0000000304007986 */ /* 0x004fe2000c101908 */
[----:B------:R-:W-:Y:S05]  /*01f0*/  EXIT ;  /* 0x000000000000794d */ /* 0x000fea0003800000 */
.L_x_10:
        /* <DEDUP_REMOVED lines=16> */
.L_x_13:


//--------------------- .nv.shared.reserved.0     --------------------------
	.section	.nv.shared.reserved.0,"aw",@nobits
	.weak		__nv_reservedSMEM_offset_0_alias
	.size		__nv_reservedSMEM_offset_0_alias, 0, 64
	.other		__nv_reservedSMEM_offset_0_alias,@"STO_CUDA_RESERVED_SHARED STV_DEFAULT"
__nv_reservedSMEM_offset_0_alias:
	.zero		0
	.zero		64


//--------------------- .nv.constant0.sgemm       --------------------------
	.section	.nv.constant0.sgemm,"a",@progbits
	.sectionflags	@""
	.align	4
.nv.constant0.sgemm:
	.zero		928


//--------------------- .nv.constant0.prodKern    --------------------------
	.section	.nv.constant0.prodKern,"a",@progbits
	.sectionflags	@""
	.align	4
.nv.constant0.prodKern:
	.zero		928


//--------------------- .nv.constant0.sumKern     --------------------------
	.section	.nv.constant0.sumKern,"a",@progbits
	.sectionflags	@""
	.align	4
.nv.constant0.sumKern:
	.zero		912


//--------------------- SYMBOLS --------------------------

	.type		.nv.reservedSmem.offset0,@object
	.size		.nv.reservedSmem.offset0,0x4
